//
// Generated by NVIDIA NVVM Compiler
//
// Compiler Build ID: CL-36424714
// Cuda compilation tools, release 13.0, V13.0.88
// Based on NVVM 20.0.0
//

.version 9.0
.target sm_100
.address_size 64

	// .globl	_Z6kernelPhS_S_S_ii

.visible .entry _Z6kernelPhS_S_S_ii(
	.param .u64 .ptr .align 1 _Z6kernelPhS_S_S_ii_param_0,
	.param .u64 .ptr .align 1 _Z6kernelPhS_S_S_ii_param_1,
	.param .u64 .ptr .align 1 _Z6kernelPhS_S_S_ii_param_2,
	.param .u64 .ptr .align 1 _Z6kernelPhS_S_S_ii_param_3,
	.param .u32 _Z6kernelPhS_S_S_ii_param_4,
	.param .u32 _Z6kernelPhS_S_S_ii_param_5
)
{
	.reg .pred 	%p<2>;
	.reg .b16 	%rs<4>;
	.reg .b32 	%r<23>;
	.reg .b64 	%rd<16>;

	ld.param.u64 	%rd4, [_Z6kernelPhS_S_S_ii_param_0];
	ld.param.u64 	%rd5, [_Z6kernelPhS_S_S_ii_param_1];
	ld.param.u64 	%rd2, [_Z6kernelPhS_S_S_ii_param_2];
	ld.param.u64 	%rd3, [_Z6kernelPhS_S_S_ii_param_3];
	ld.param.u32 	%r3, [_Z6kernelPhS_S_S_ii_param_4];
	cvta.to.global.u64 	%rd6, %rd5;
	cvta.to.global.u64 	%rd7, %rd4;
	mov.u32 	%r4, %ctaid.y;
	mov.u32 	%r5, %ntid.y;
	mov.u32 	%r6, %tid.y;
	mad.lo.s32 	%r1, %r4, %r5, %r6;
	mov.u32 	%r7, %ctaid.x;
	mov.u32 	%r8, %ntid.x;
	mov.u32 	%r9, %tid.x;
	mad.lo.s32 	%r2, %r7, %r8, %r9;
	mad.lo.s32 	%r10, %r3, %r1, %r2;
	mul.lo.s32 	%r11, %r10, 3;
	cvt.s64.s32 	%rd8, %r11;
	add.s64 	%rd1, %rd7, %rd8;
	ld.global.u8 	%rs1, [%rd1];
	cvt.s64.s32 	%rd9, %r10;
	add.s64 	%rd10, %rd6, %rd9;
	st.global.u8 	[%rd10], %rs1;
	or.b32  	%r12, %r2, %r1;
	and.b32  	%r13, %r12, 1;
	setp.eq.b32 	%p1, %r13, 1;
	@%p1 bra 	$L__BB0_2;
	cvta.to.global.u64 	%rd11, %rd2;
	cvta.to.global.u64 	%rd12, %rd3;
	shr.u32 	%r14, %r1, 1;
	mul.lo.s32 	%r15, %r3, %r14;
	shr.u32 	%r16, %r15, 31;
	add.s32 	%r17, %r15, %r16;
	shr.s32 	%r18, %r17, 1;
	shr.u32 	%r19, %r2, 31;
	add.s32 	%r20, %r2, %r19;
	shr.s32 	%r21, %r20, 1;
	add.s32 	%r22, %r18, %r21;
	ld.global.u8 	%rs2, [%rd1+1];
	cvt.s64.s32 	%rd13, %r22;
	add.s64 	%rd14, %rd11, %rd13;
	st.global.u8 	[%rd14], %rs2;
	ld.global.u8 	%rs3, [%rd1+2];
	add.s64 	%rd15, %rd12, %rd13;
	st.global.u8 	[%rd15], %rs3;
$L__BB0_2:
	ret;

}


// ===== COMPILED SASS (sm_100) =====

	.target	sm_100

	.elftype	@"ET_EXEC"


//--------------------- .note.nv.tkinfo           --------------------------
	.section	.note.nv.tkinfo,"",@"SHT_NOTE"
	.sectionflags	@"SHF_NOTE_NV_TKINFO"
	.tkinfo
        /*0018*/ 	.word	0x00000002
        /*0030*/ 	.string	""
        /*0030*/ 	.string	"ptxas"
        /*0030*/ 	.string	"Cuda compilation tools, release 13.0, V13.0.88"
        /*0030*/ 	.string	"Build cuda_13.0.r13.0/compiler.36424714_0"
        /*0030*/ 	.string	"-arch sm_100 -m 64 "



//--------------------- .note.nv.cuinfo           --------------------------
	.section	.note.nv.cuinfo,"",@"SHT_NOTE"
	.sectionflags	@"SHF_NOTE_NV_CUINFO"
        /*0018*/ 	.short	0x0002
        /*001a*/ 	.short	0x0064
        /*001c*/ 	.short	0x0082
	.zero		2


//--------------------- .nv.info                  --------------------------
	.section	.nv.info,"",@"SHT_CUDA_INFO"
	.align	4


	//----- nvinfo : EIATTR_REGCOUNT
	.align		4
        /*0000*/ 	.byte	0x04, 0x2f
        /*0002*/ 	.short	(.L_1 - .L_0)
	.align		4
.L_0:
        /*0004*/ 	.word	index@(_Z6kernelPhS_S_S_ii)
        /*0008*/ 	.word	0x0000000c


	//----- nvinfo : EIATTR_FRAME_SIZE
	.align		4
.L_1:
        /*000c*/ 	.byte	0x04, 0x11
        /*000e*/ 	.short	(.L_3 - .L_2)
	.align		4
.L_2:
        /*0010*/ 	.word	index@(_Z6kernelPhS_S_S_ii)
        /*0014*/ 	.word	0x00000000


	//----- nvinfo : EIATTR_MIN_STACK_SIZE
	.align		4
.L_3:
        /*0018*/ 	.byte	0x04, 0x12
        /*001a*/ 	.short	(.L_5 - .L_4)
	.align		4
.L_4:
        /*001c*/ 	.word	index@(_Z6kernelPhS_S_S_ii)
        /*0020*/ 	.word	0x00000000
.L_5:


//--------------------- .nv.compat                --------------------------
	.section	.nv.compat,"",@"SHT_CUDA_COMPAT_INFO"
	.align	4
        /*0000*/ 	.byte	0x02, 0x09, 0x00, 0x00, 0x02, 0x02, 0x01, 0x00, 0x02, 0x05, 0x05, 0x00, 0x03, 0x07, 0x01, 0x01
        /*0010*/ 	.byte	0x02, 0x03, 0x00, 0x00, 0x02, 0x06, 0x01, 0x00, 0x04, 0x0b, 0x08, 0x00, 0x09, 0x00, 0x00, 0x00
        /*0020*/ 	.byte	0x00, 0x00, 0x00, 0x00


//--------------------- .nv.info._Z6kernelPhS_S_S_ii --------------------------
	.section	.nv.info._Z6kernelPhS_S_S_ii,"",@"SHT_CUDA_INFO"
	.sectionflags	@""
	.align	4


	//----- nvinfo : EIATTR_CUDA_API_VERSION
	.align		4
        /*0000*/ 	.byte	0x04, 0x37
        /*0002*/ 	.short	(.L_7 - .L_6)
.L_6:
        /*0004*/ 	.word	0x00000082


	//----- nvinfo : EIATTR_KPARAM_INFO
	.align		4
.L_7:
        /*0008*/ 	.byte	0x04, 0x17
        /*000a*/ 	.short	(.L_9 - .L_8)
.L_8:
        /*000c*/ 	.word	0x00000000
        /*0010*/ 	.short	0x0005
        /*0012*/ 	.short	0x0024
        /*0014*/ 	.byte	0x00, 0xf0, 0x11, 0x00


	//----- nvinfo : EIATTR_KPARAM_INFO
	.align		4
.L_9:
        /*0018*/ 	.byte	0x04, 0x17
        /*001a*/ 	.short	(.L_11 - .L_10)
.L_10:
        /*001c*/ 	.word	0x00000000
        /*0020*/ 	.short	0x0004
        /*0022*/ 	.short	0x0020
        /*0024*/ 	.byte	0x00, 0xf0, 0x11, 0x00


	//----- nvinfo : EIATTR_KPARAM_INFO
	.align		4
.L_11:
        /*0028*/ 	.byte	0x04, 0x17
        /*002a*/ 	.short	(.L_13 - .L_12)
.L_12:
        /*002c*/ 	.word	0x00000000
        /*0030*/ 	.short	0x0003
        /*0032*/ 	.short	0x0018
        /*0034*/ 	.byte	0x00, 0xf5, 0x21, 0x00


	//----- nvinfo : EIATTR_KPARAM_INFO
	.align		4
.L_13:
        /*0038*/ 	.byte	0x04, 0x17
        /*003a*/ 	.short	(.L_15 - .L_14)
.L_14:
        /*003c*/ 	.word	0x00000000
        /*0040*/ 	.short	0x0002
        /*0042*/ 	.short	0x0010
        /*0044*/ 	.byte	0x00, 0xf5, 0x21, 0x00


	//----- nvinfo : EIATTR_KPARAM_INFO
	.align		4
.L_15:
        /*0048*/ 	.byte	0x04, 0x17
        /*004a*/ 	.short	(.L_17 - .L_16)
.L_16:
        /*004c*/ 	.word	0x00000000
        /*0050*/ 	.short	0x0001
        /*0052*/ 	.short	0x0008
        /*0054*/ 	.byte	0x00, 0xf5, 0x21, 0x00


	//----- nvinfo : EIATTR_KPARAM_INFO
	.align		4
.L_17:
        /*0058*/ 	.byte	0x04, 0x17
        /*005a*/ 	.short	(.L_19 - .L_18)
.L_18:
        /*005c*/ 	.word	0x00000000
        /*0060*/ 	.short	0x0000
        /*0062*/ 	.short	0x0000
        /*0064*/ 	.byte	0x00, 0xf5, 0x21, 0x00


	//----- nvinfo : EIATTR_SPARSE_MMA_MASK
	.align		4
.L_19:
        /*0068*/ 	.byte	0x03, 0x50
        /*006a*/ 	.short	0x0000


	//----- nvinfo : EIATTR_MAXREG_COUNT
	.align		4
        /*006c*/ 	.byte	0x03, 0x1b
        /*006e*/ 	.short	0x00ff


	//----- nvinfo : EIATTR_MERCURY_ISA_VERSION
	.align		4
        /*0070*/ 	.byte	0x03, 0x5f
        /*0072*/ 	.short	0x0101


	//----- nvinfo : EIATTR_VRC_CTA_INIT_COUNT
	.align		4
        /*0074*/ 	.byte	0x02, 0x4a
	.zero		1
	.zero		1


	//----- nvinfo : EIATTR_EXIT_INSTR_OFFSETS
	.align		4
        /*0078*/ 	.byte	0x04, 0x1c
        /*007a*/ 	.short	(.L_21 - .L_20)


	//   ....[0]....
.L_20:
        /*007c*/ 	.word	0x00000160


	//   ....[1]....
        /*0080*/ 	.word	0x00000270


	//----- nvinfo : EIATTR_CBANK_PARAM_SIZE
	.align		4
.L_21:
        /*0084*/ 	.byte	0x03, 0x19
        /*0086*/ 	.short	0x0028


	//----- nvinfo : EIATTR_PARAM_CBANK
	.align		4
        /*0088*/ 	.byte	0x04, 0x0a
        /*008a*/ 	.short	(.L_23 - .L_22)
	.align		4
.L_22:
        /*008c*/ 	.word	index@(.nv.constant0._Z6kernelPhS_S_S_ii)
        /*0090*/ 	.short	0x0380
        /*0092*/ 	.short	0x0028


	//----- nvinfo : EIATTR_SW_WAR
	.align		4
.L_23:
        /*0094*/ 	.byte	0x04, 0x36
        /*0096*/ 	.short	(.L_25 - .L_24)
.L_24:
        /*0098*/ 	.word	0x00000008
.L_25:


//--------------------- .nv.callgraph             --------------------------
	.section	.nv.callgraph,"",@"SHT_CUDA_CALLGRAPH"
	.align	4
	.sectionentsize	8
	.align		4
        /*0000*/ 	.word	0x00000000
	.align		4
        /*0004*/ 	.word	0xffffffff
	.align		4
        /*0008*/ 	.word	0x00000000
	.align		4
        /*000c*/ 	.word	0xfffffffe
	.align		4
        /*0010*/ 	.word	0x00000000
	.align		4
        /*0014*/ 	.word	0xfffffffd
	.align		4
        /*0018*/ 	.word	0x00000000
	.align		4
        /*001c*/ 	.word	0xfffffffc


//--------------------- .text._Z6kernelPhS_S_S_ii --------------------------
	.section	.text._Z6kernelPhS_S_S_ii,"ax",@progbits
	.align	128
        .global         _Z6kernelPhS_S_S_ii
        .type           _Z6kernelPhS_S_S_ii,@function
        .size           _Z6kernelPhS_S_S_ii,(.L_x_1 - _Z6kernelPhS_S_S_ii)
        .other          _Z6kernelPhS_S_S_ii,@"STO_CUDA_ENTRY STV_DEFAULT"
_Z6kernelPhS_S_S_ii:
.text._Z6kernelPhS_S_S_ii:
[----:B------:R-:W-:Y:S01]  /*0000*/  LDC R1, c[0x0][0x37c] ;  /* 0x0000df00ff017b82 */ /* 0x000fe20000000800 */
[----:B------:R-:W0:Y:S07]  /*0010*/  S2R R3, SR_TID.Y ;  /* 0x0000000000037919 */ /* 0x000e2e0000002200 */
[----:B------:R-:W0:Y:S01]  /*0020*/  LDC R0, c[0x0][0x364] ;  /* 0x0000d900ff007b82 */ /* 0x000e220000000800 */
[----:B------:R-:W1:Y:S01]  /*0030*/  LDCU UR6, c[0x0][0x3a0] ;  /* 0x00007400ff0677ac */ /* 0x000e620008000800 */
[----:B------:R-:W2:Y:S01]  /*0040*/  S2R R2, SR_TID.X ;  /* 0x0000000000027919 */ /* 0x000ea20000002100 */
[----:B------:R-:W3:Y:S05]  /*0050*/  LDCU.128 UR8, c[0x0][0x380] ;  /* 0x00007000ff0877ac */ /* 0x000eea0008000c00 */
[----:B------:R-:W0:Y:S08]  /*0060*/  S2UR UR4, SR_CTAID.Y ;  /* 0x00000000000479c3 */ /* 0x000e300000002600 */
[----:B------:R-:W2:Y:S08]  /*0070*/  S2UR UR5, SR_CTAID.X ;  /* 0x00000000000579c3 */ /* 0x000eb00000002500 */
[----:B------:R-:W2:Y:S01]  /*0080*/  LDC R7, c[0x0][0x360] ;  /* 0x0000d800ff077b82 */ /* 0x000ea20000000800 */
[----:B0-----:R-:W-:-:S02]  /*0090*/  IMAD R0, R0, UR4, R3 ;  /* 0x0000000400007c24 */ /* 0x001fc4000f8e0203 */
[----:B--2---:R-:W-:Y:S01]  /*00a0*/  IMAD R7, R7, UR5, R2 ;  /* 0x0000000507077c24 */ /* 0x004fe2000f8e0202 */
[----:B------:R-:W0:Y:S03]  /*00b0*/  LDCU.64 UR4, c[0x0][0x358] ;  /* 0x00006b00ff0477ac */ /* 0x000e260008000a00 */
[----:B-1----:R-:W-:-:S04]  /*00c0*/  IMAD R6, R0, UR6, R7 ;  /* 0x0000000600067c24 */ /* 0x002fc8000f8e0207 */
[----:B------:R-:W-:-:S05]  /*00d0*/  IMAD R3, R6, 0x3, RZ ;  /* 0x0000000306037824 */ /* 0x000fca00078e02ff */
[----:B---3--:R-:W-:-:S04]  /*00e0*/  IADD3 R2, P0, PT, R3, UR8, RZ ;  /* 0x0000000803027c10 */ /* 0x008fc8000ff1e0ff */
[----:B------:R-:W-:-:S05]  /*00f0*/  LEA.HI.X.SX32 R3, R3, UR9, 0x1, P0 ;  /* 0x0000000903037c11 */ /* 0x000fca00080f0eff */
[----:B0-----:R-:W2:Y:S01]  /*0100*/  LDG.E.U8 R9, desc[UR4][R2.64] ;  /* 0x0000000402097981 */ /* 0x001ea2000c1e1100 */
[----:B------:R-:W-:Y:S02]  /*0110*/  LOP3.LUT R5, R7, 0x1, R0, 0xc8, !PT ;  /* 0x0000000107057812 */ /* 0x000fe400078ec800 */
[C---:B------:R-:W-:Y:S02]  /*0120*/  IADD3 R4, P1, PT, R6.reuse, UR10, RZ ;  /* 0x0000000a06047c10 */ /* 0x040fe4000ff3e0ff */
[----:B------:R-:W-:Y:S02]  /*0130*/  ISETP.NE.U32.AND P0, PT, R5, 0x1, PT ;  /* 0x000000010500780c */ /* 0x000fe40003f05070 */
[----:B------:R-:W-:-:S05]  /*0140*/  LEA.HI.X.SX32 R5, R6, UR11, 0x1, P1 ;  /* 0x0000000b06057c11 */ /* 0x000fca00088f0eff */
[----:B--2---:R0:W-:Y:S06]  /*0150*/  STG.E.U8 desc[UR4][R4.64], R9 ;  /* 0x0000000904007986 */ /* 0x0041ec000c101104 */
[----:B------:R-:W-:Y:S05]  /*0160*/  @!P0 EXIT ;  /* 0x000000000000894d */ /* 0x000fea0003800000 */
[----:B0-----:R-:W2:Y:S01]  /*0170*/  LDG.E.U8 R9, desc[UR4][R2.64+0x1] ;  /* 0x0000010402097981 */ /* 0x001ea2000c1e1100 */
[----:B------:R-:W-:Y:S01]  /*0180*/  SHF.R.U32.HI R0, RZ, 0x1, R0 ;  /* 0x00000001ff007819 */ /* 0x000fe20000011600 */
[----:B------:R-:W0:Y:S01]  /*0190*/  LDCU.128 UR8, c[0x0][0x390] ;  /* 0x00007200ff0877ac */ /* 0x000e220008000c00 */
[----:B------:R-:W-:-:S03]  /*01a0*/  LEA.HI R7, R7, R7, RZ, 0x1 ;  /* 0x0000000707077211 */ /* 0x000fc600078f08ff */
[----:B------:R-:W-:Y:S01]  /*01b0*/  IMAD R0, R0, UR6, RZ ;  /* 0x0000000600007c24 */ /* 0x000fe2000f8e02ff */
[----:B------:R-:W-:-:S04]  /*01c0*/  SHF.R.S32.HI R7, RZ, 0x1, R7 ;  /* 0x00000001ff077819 */ /* 0x000fc80000011407 */
[----:B------:R-:W-:-:S04]  /*01d0*/  LEA.HI R0, R0, R0, RZ, 0x1 ;  /* 0x0000000000007211 */ /* 0x000fc800078f08ff */
[----:B------:R-:W-:-:S04]  /*01e0*/  LEA.HI.SX32 R7, R0, R7, 0x1f ;  /* 0x0000000700077211 */ /* 0x000fc800078ffaff */
[----:B------:R-:W-:Y:S02]  /*01f0*/  SHF.R.S32.HI R0, RZ, 0x1f, R7 ;  /* 0x0000001fff007819 */ /* 0x000fe40000011407 */
[----:B0-----:R-:W-:-:S04]  /*0200*/  IADD3 R4, P0, PT, R7, UR8, RZ ;  /* 0x0000000807047c10 */ /* 0x001fc8000ff1e0ff */
[----:B------:R-:W-:-:S05]  /*0210*/  IADD3.X R5, PT, PT, R0, UR9, RZ, P0, !PT ;  /* 0x0000000900057c10 */ /* 0x000fca00087fe4ff */
[----:B--2---:R-:W-:Y:S04]  /*0220*/  STG.E.U8 desc[UR4][R4.64], R9 ;  /* 0x0000000904007986 */ /* 0x004fe8000c101104 */
[----:B------:R-:W2:Y:S01]  /*0230*/  LDG.E.U8 R3, desc[UR4][R2.64+0x2] ;  /* 0x0000020402037981 */ /* 0x000ea2000c1e1100 */
[----:B------:R-:W-:-:S04]  /*0240*/  IADD3 R6, P0, PT, R7, UR10, RZ ;  /* 0x0000000a07067c10 */ /* 0x000fc8000ff1e0ff */
[----:B------:R-:W-:-:S05]  /*0250*/  IADD3.X R7, PT, PT, R0, UR11, RZ, P0, !PT ;  /* 0x0000000b00077c10 */ /* 0x000fca00087fe4ff */
[----:B--2---:R-:W-:Y:S01]  /*0260*/  STG.E.U8 desc[UR4][R6.64], R3 ;  /* 0x0000000306007986 */ /* 0x004fe2000c101104 */
[----:B------:R-:W-:Y:S05]  /*0270*/  EXIT ;  /* 0x000000000000794d */ /* 0x000fea0003800000 */
.L_x_0:
[----:B------:R-:W-:-:S00]  /*0280*/  BRA `(.L_x_0) ;  /* 0xfffffffc00fc7947 */ /* 0x000fc0000383ffff */
[----:B------:R-:W-:-:S00]  /*0290*/  NOP ;  /* 0x0000000000007918 */ /* 0x000fc00000000000 */
        /* <DEDUP_REMOVED lines=14> */
.L_x_1:


//--------------------- .nv.shared.reserved.0     --------------------------
	.section	.nv.shared.reserved.0,"aw",@nobits
	.weak		__nv_reservedSMEM_offset_0_alias
	.size		__nv_reservedSMEM_offset_0_alias, 0, 64
	.other		__nv_reservedSMEM_offset_0_alias,@"STO_CUDA_RESERVED_SHARED STV_DEFAULT"
__nv_reservedSMEM_offset_0_alias:
	.zero		0
	.zero		64


//--------------------- .nv.constant0._Z6kernelPhS_S_S_ii --------------------------
	.section	.nv.constant0._Z6kernelPhS_S_S_ii,"a",@progbits
	.sectionflags	@""
	.align	4
.nv.constant0._Z6kernelPhS_S_S_ii:
	.zero		936


//--------------------- SYMBOLS --------------------------

	.type		.nv.reservedSmem.offset0,@object
	.size		.nv.reservedSmem.offset0,0x4
